//
// Generated by NVIDIA NVVM Compiler
//
// Compiler Build ID: CL-36424714
// Cuda compilation tools, release 13.0, V13.0.88
// Based on NVVM 20.0.0
//

.version 9.0
.target sm_100
.address_size 64

	// .globl	_ZN3cub18CUB_300001_SM_10006detail11EmptyKernelIvEEvv
.global .align 1 .b8 _ZN41_INTERNAL_a4229777_4_k_cu_9dce2803_2588254cuda3std3__45__cpo5beginE[1];
.global .align 1 .b8 _ZN41_INTERNAL_a4229777_4_k_cu_9dce2803_2588254cuda3std3__45__cpo3endE[1];
.global .align 1 .b8 _ZN41_INTERNAL_a4229777_4_k_cu_9dce2803_2588254cuda3std3__45__cpo6cbeginE[1];
.global .align 1 .b8 _ZN41_INTERNAL_a4229777_4_k_cu_9dce2803_2588254cuda3std3__45__cpo4cendE[1];
.global .align 1 .b8 _ZN41_INTERNAL_a4229777_4_k_cu_9dce2803_2588254cuda3std3__45__cpo6rbeginE[1];
.global .align 1 .b8 _ZN41_INTERNAL_a4229777_4_k_cu_9dce2803_2588254cuda3std3__45__cpo4rendE[1];
.global .align 1 .b8 _ZN41_INTERNAL_a4229777_4_k_cu_9dce2803_2588254cuda3std3__45__cpo7crbeginE[1];
.global .align 1 .b8 _ZN41_INTERNAL_a4229777_4_k_cu_9dce2803_2588254cuda3std3__45__cpo5crendE[1];
.global .align 1 .b8 _ZN41_INTERNAL_a4229777_4_k_cu_9dce2803_2588254cuda3std3__443_GLOBAL__N__a4229777_4_k_cu_9dce2803_2588256ignoreE[1];
.global .align 1 .b8 _ZN41_INTERNAL_a4229777_4_k_cu_9dce2803_2588254cuda3std3__419piecewise_constructE[1];
.global .align 1 .b8 _ZN41_INTERNAL_a4229777_4_k_cu_9dce2803_2588254cuda3std3__48in_placeE[1];
.global .align 1 .b8 _ZN41_INTERNAL_a4229777_4_k_cu_9dce2803_2588254cuda3std3__420unreachable_sentinelE[1];
.global .align 1 .b8 _ZN41_INTERNAL_a4229777_4_k_cu_9dce2803_2588254cuda3std3__47nulloptE[1];
.global .align 1 .b8 _ZN41_INTERNAL_a4229777_4_k_cu_9dce2803_2588254cuda3std3__48unexpectE[1];
.global .align 1 .b8 _ZN41_INTERNAL_a4229777_4_k_cu_9dce2803_2588254cuda3std6ranges3__45__cpo4swapE[1];
.global .align 1 .b8 _ZN41_INTERNAL_a4229777_4_k_cu_9dce2803_2588254cuda3std6ranges3__45__cpo9iter_moveE[1];
.global .align 1 .b8 _ZN41_INTERNAL_a4229777_4_k_cu_9dce2803_2588254cuda3std6ranges3__45__cpo5beginE[1];
.global .align 1 .b8 _ZN41_INTERNAL_a4229777_4_k_cu_9dce2803_2588254cuda3std6ranges3__45__cpo3endE[1];
.global .align 1 .b8 _ZN41_INTERNAL_a4229777_4_k_cu_9dce2803_2588254cuda3std6ranges3__45__cpo6cbeginE[1];
.global .align 1 .b8 _ZN41_INTERNAL_a4229777_4_k_cu_9dce2803_2588254cuda3std6ranges3__45__cpo4cendE[1];
.global .align 1 .b8 _ZN41_INTERNAL_a4229777_4_k_cu_9dce2803_2588254cuda3std6ranges3__45__cpo7advanceE[1];
.global .align 1 .b8 _ZN41_INTERNAL_a4229777_4_k_cu_9dce2803_2588254cuda3std6ranges3__45__cpo9iter_swapE[1];
.global .align 1 .b8 _ZN41_INTERNAL_a4229777_4_k_cu_9dce2803_2588254cuda3std6ranges3__45__cpo4nextE[1];
.global .align 1 .b8 _ZN41_INTERNAL_a4229777_4_k_cu_9dce2803_2588254cuda3std6ranges3__45__cpo4prevE[1];
.global .align 1 .b8 _ZN41_INTERNAL_a4229777_4_k_cu_9dce2803_2588254cuda3std6ranges3__45__cpo4dataE[1];
.global .align 1 .b8 _ZN41_INTERNAL_a4229777_4_k_cu_9dce2803_2588254cuda3std6ranges3__45__cpo5cdataE[1];
.global .align 1 .b8 _ZN41_INTERNAL_a4229777_4_k_cu_9dce2803_2588254cuda3std6ranges3__45__cpo4sizeE[1];
.global .align 1 .b8 _ZN41_INTERNAL_a4229777_4_k_cu_9dce2803_2588254cuda3std6ranges3__45__cpo5ssizeE[1];
.global .align 1 .b8 _ZN41_INTERNAL_a4229777_4_k_cu_9dce2803_2588254cuda3std6ranges3__45__cpo8distanceE[1];
.global .align 1 .b8 _ZN41_INTERNAL_a4229777_4_k_cu_9dce2803_2588256thrust24THRUST_300001_SM_1000_NS8cuda_cub3parE[1];
.global .align 1 .b8 _ZN41_INTERNAL_a4229777_4_k_cu_9dce2803_2588256thrust24THRUST_300001_SM_1000_NS8cuda_cub10par_nosyncE[1];
.global .align 1 .b8 _ZN41_INTERNAL_a4229777_4_k_cu_9dce2803_2588256thrust24THRUST_300001_SM_1000_NS6system6detail10sequential3seqE[1];
.global .align 1 .b8 _ZN41_INTERNAL_a4229777_4_k_cu_9dce2803_2588256thrust24THRUST_300001_SM_1000_NS12placeholders2_1E[1];
.global .align 1 .b8 _ZN41_INTERNAL_a4229777_4_k_cu_9dce2803_2588256thrust24THRUST_300001_SM_1000_NS12placeholders2_2E[1];
.global .align 1 .b8 _ZN41_INTERNAL_a4229777_4_k_cu_9dce2803_2588256thrust24THRUST_300001_SM_1000_NS12placeholders2_3E[1];
.global .align 1 .b8 _ZN41_INTERNAL_a4229777_4_k_cu_9dce2803_2588256thrust24THRUST_300001_SM_1000_NS12placeholders2_4E[1];
.global .align 1 .b8 _ZN41_INTERNAL_a4229777_4_k_cu_9dce2803_2588256thrust24THRUST_300001_SM_1000_NS12placeholders2_5E[1];
.global .align 1 .b8 _ZN41_INTERNAL_a4229777_4_k_cu_9dce2803_2588256thrust24THRUST_300001_SM_1000_NS12placeholders2_6E[1];
.global .align 1 .b8 _ZN41_INTERNAL_a4229777_4_k_cu_9dce2803_2588256thrust24THRUST_300001_SM_1000_NS12placeholders2_7E[1];
.global .align 1 .b8 _ZN41_INTERNAL_a4229777_4_k_cu_9dce2803_2588256thrust24THRUST_300001_SM_1000_NS12placeholders2_8E[1];
.global .align 1 .b8 _ZN41_INTERNAL_a4229777_4_k_cu_9dce2803_2588256thrust24THRUST_300001_SM_1000_NS12placeholders2_9E[1];
.global .align 1 .b8 _ZN41_INTERNAL_a4229777_4_k_cu_9dce2803_2588256thrust24THRUST_300001_SM_1000_NS12placeholders3_10E[1];
.global .align 1 .b8 _ZN41_INTERNAL_a4229777_4_k_cu_9dce2803_2588256thrust24THRUST_300001_SM_1000_NS3seqE[1];

.visible .entry _ZN3cub18CUB_300001_SM_10006detail11EmptyKernelIvEEvv()
{


	ret;

}


// ===== COMPILED SASS (sm_100) =====

	.target	sm_100

	.elftype	@"ET_EXEC"


//--------------------- .note.nv.tkinfo           --------------------------
	.section	.note.nv.tkinfo,"",@"SHT_NOTE"
	.sectionflags	@"SHF_NOTE_NV_TKINFO"
	.tkinfo
        /*0018*/ 	.word	0x00000002
        /*0030*/ 	.string	""
        /*0030*/ 	.string	"ptxas"
        /*0030*/ 	.string	"Cuda compilation tools, release 13.0, V13.0.88"
        /*0030*/ 	.string	"Build cuda_13.0.r13.0/compiler.36424714_0"
        /*0030*/ 	.string	"-arch sm_100 -m 64 "



//--------------------- .note.nv.cuinfo           --------------------------
	.section	.note.nv.cuinfo,"",@"SHT_NOTE"
	.sectionflags	@"SHF_NOTE_NV_CUINFO"
        /*0018*/ 	.short	0x0002
        /*001a*/ 	.short	0x0064
        /*001c*/ 	.short	0x0082
	.zero		2


//--------------------- .nv.info                  --------------------------
	.section	.nv.info,"",@"SHT_CUDA_INFO"
	.align	4


	//----- nvinfo : EIATTR_REGCOUNT
	.align		4
        /*0000*/ 	.byte	0x04, 0x2f
        /*0002*/ 	.short	(.L_44 - .L_43)
	.align		4
.L_43:
        /*0004*/ 	.word	index@(_ZN3cub18CUB_300001_SM_10006detail11EmptyKernelIvEEvv)
        /*0008*/ 	.word	0x00000004


	//----- nvinfo : EIATTR_FRAME_SIZE
	.align		4
.L_44:
        /*000c*/ 	.byte	0x04, 0x11
        /*000e*/ 	.short	(.L_46 - .L_45)
	.align		4
.L_45:
        /*0010*/ 	.word	index@(_ZN3cub18CUB_300001_SM_10006detail11EmptyKernelIvEEvv)
        /*0014*/ 	.word	0x00000000


	//----- nvinfo : EIATTR_MIN_STACK_SIZE
	.align		4
.L_46:
        /*0018*/ 	.byte	0x04, 0x12
        /*001a*/ 	.short	(.L_48 - .L_47)
	.align		4
.L_47:
        /*001c*/ 	.word	index@(_ZN3cub18CUB_300001_SM_10006detail11EmptyKernelIvEEvv)
        /*0020*/ 	.word	0x00000000
.L_48:


//--------------------- .nv.compat                --------------------------
	.section	.nv.compat,"",@"SHT_CUDA_COMPAT_INFO"
	.align	4
        /*0000*/ 	.byte	0x02, 0x09, 0x00, 0x00, 0x02, 0x02, 0x01, 0x00, 0x02, 0x05, 0x05, 0x00, 0x03, 0x07, 0x01, 0x01
        /*0010*/ 	.byte	0x02, 0x03, 0x00, 0x00, 0x02, 0x06, 0x01, 0x00, 0x04, 0x0b, 0x08, 0x00, 0x09, 0x00, 0x00, 0x00
        /*0020*/ 	.byte	0x00, 0x00, 0x00, 0x00


//--------------------- .nv.info._ZN3cub18CUB_300001_SM_10006detail11EmptyKernelIvEEvv --------------------------
	.section	.nv.info._ZN3cub18CUB_300001_SM_10006detail11EmptyKernelIvEEvv,"",@"SHT_CUDA_INFO"
	.sectionflags	@""
	.align	4


	//----- nvinfo : EIATTR_CUDA_API_VERSION
	.align		4
        /*0000*/ 	.byte	0x04, 0x37
        /*0002*/ 	.short	(.L_50 - .L_49)
.L_49:
        /*0004*/ 	.word	0x00000082


	//----- nvinfo : EIATTR_SPARSE_MMA_MASK
	.align		4
.L_50:
        /*0008*/ 	.byte	0x03, 0x50
        /*000a*/ 	.short	0x0000


	//----- nvinfo : EIATTR_MAXREG_COUNT
	.align		4
        /*000c*/ 	.byte	0x03, 0x1b
        /*000e*/ 	.short	0x00ff


	//----- nvinfo : EIATTR_MERCURY_ISA_VERSION
	.align		4
        /*0010*/ 	.byte	0x03, 0x5f
        /*0012*/ 	.short	0x0101


	//----- nvinfo : EIATTR_VRC_CTA_INIT_COUNT
	.align		4
        /*0014*/ 	.byte	0x02, 0x4a
	.zero		1
	.zero		1


	//----- nvinfo : EIATTR_EXIT_INSTR_OFFSETS
	.align		4
        /*0018*/ 	.byte	0x04, 0x1c
        /*001a*/ 	.short	(.L_52 - .L_51)


	//   ....[0]....
.L_51:
        /*001c*/ 	.word	0x00000010


	//----- nvinfo : EIATTR_SW_WAR
	.align		4
.L_52:
        /*0020*/ 	.byte	0x04, 0x36
        /*0022*/ 	.short	(.L_54 - .L_53)
.L_53:
        /*0024*/ 	.word	0x00000008
.L_54:


//--------------------- .nv.callgraph             --------------------------
	.section	.nv.callgraph,"",@"SHT_CUDA_CALLGRAPH"
	.align	4
	.sectionentsize	8
	.align		4
        /*0000*/ 	.word	0x00000000
	.align		4
        /*0004*/ 	.word	0xffffffff
	.align		4
        /*0008*/ 	.word	0x00000000
	.align		4
        /*000c*/ 	.word	0xfffffffe
	.align		4
        /*0010*/ 	.word	0x00000000
	.align		4
        /*0014*/ 	.word	0xfffffffd
	.align		4
        /*0018*/ 	.word	0x00000000
	.align		4
        /*001c*/ 	.word	0xfffffffc


//--------------------- .nv.constant4             --------------------------
	.section	.nv.constant4,"a",@progbits
	.align	8
	.align		8
.nv.constant4:
        /*0000*/ 	.dword	_ZN41_INTERNAL_a4229777_4_k_cu_9dce2803_2591584cuda3std3__45__cpo5beginE
	.align		8
        /*0008*/ 	.dword	_ZN41_INTERNAL_a4229777_4_k_cu_9dce2803_2591584cuda3std3__45__cpo3endE
	.align		8
        /*0010*/ 	.dword	_ZN41_INTERNAL_a4229777_4_k_cu_9dce2803_2591584cuda3std3__45__cpo6cbeginE
	.align		8
        /*0018*/ 	.dword	_ZN41_INTERNAL_a4229777_4_k_cu_9dce2803_2591584cuda3std3__45__cpo4cendE
	.align		8
        /*0020*/ 	.dword	_ZN41_INTERNAL_a4229777_4_k_cu_9dce2803_2591584cuda3std3__45__cpo6rbeginE
	.align		8
        /*0028*/ 	.dword	_ZN41_INTERNAL_a4229777_4_k_cu_9dce2803_2591584cuda3std3__45__cpo4rendE
	.align		8
        /*0030*/ 	.dword	_ZN41_INTERNAL_a4229777_4_k_cu_9dce2803_2591584cuda3std3__45__cpo7crbeginE
	.align		8
        /*0038*/ 	.dword	_ZN41_INTERNAL_a4229777_4_k_cu_9dce2803_2591584cuda3std3__45__cpo5crendE
	.align		8
        /*0040*/ 	.dword	_ZN41_INTERNAL_a4229777_4_k_cu_9dce2803_2591584cuda3std3__443_GLOBAL__N__a4229777_4_k_cu_9dce2803_2591586ignoreE
	.align		8
        /*0048*/ 	.dword	_ZN41_INTERNAL_a4229777_4_k_cu_9dce2803_2591584cuda3std3__419piecewise_constructE
	.align		8
        /*0050*/ 	.dword	_ZN41_INTERNAL_a4229777_4_k_cu_9dce2803_2591584cuda3std3__48in_placeE
	.align		8
        /*0058*/ 	.dword	_ZN41_INTERNAL_a4229777_4_k_cu_9dce2803_2591584cuda3std3__420unreachable_sentinelE
	.align		8
        /*0060*/ 	.dword	_ZN41_INTERNAL_a4229777_4_k_cu_9dce2803_2591584cuda3std3__47nulloptE
	.align		8
        /*0068*/ 	.dword	_ZN41_INTERNAL_a4229777_4_k_cu_9dce2803_2591584cuda3std3__48unexpectE
	.align		8
        /*0070*/ 	.dword	_ZN41_INTERNAL_a4229777_4_k_cu_9dce2803_2591584cuda3std6ranges3__45__cpo4swapE
	.align		8
        /*0078*/ 	.dword	_ZN41_INTERNAL_a4229777_4_k_cu_9dce2803_2591584cuda3std6ranges3__45__cpo9iter_moveE
	.align		8
        /*0080*/ 	.dword	_ZN41_INTERNAL_a4229777_4_k_cu_9dce2803_2591584cuda3std6ranges3__45__cpo5beginE
	.align		8
        /*0088*/ 	.dword	_ZN41_INTERNAL_a4229777_4_k_cu_9dce2803_2591584cuda3std6ranges3__45__cpo3endE
	.align		8
        /*0090*/ 	.dword	_ZN41_INTERNAL_a4229777_4_k_cu_9dce2803_2591584cuda3std6ranges3__45__cpo6cbeginE
	.align		8
        /*0098*/ 	.dword	_ZN41_INTERNAL_a4229777_4_k_cu_9dce2803_2591584cuda3std6ranges3__45__cpo4cendE
	.align		8
        /*00a0*/ 	.dword	_ZN41_INTERNAL_a4229777_4_k_cu_9dce2803_2591584cuda3std6ranges3__45__cpo7advanceE
	.align		8
        /*00a8*/ 	.dword	_ZN41_INTERNAL_a4229777_4_k_cu_9dce2803_2591584cuda3std6ranges3__45__cpo9iter_swapE
	.align		8
        /*00b0*/ 	.dword	_ZN41_INTERNAL_a4229777_4_k_cu_9dce2803_2591584cuda3std6ranges3__45__cpo4nextE
	.align		8
        /*00b8*/ 	.dword	_ZN41_INTERNAL_a4229777_4_k_cu_9dce2803_2591584cuda3std6ranges3__45__cpo4prevE
	.align		8
        /*00c0*/ 	.dword	_ZN41_INTERNAL_a4229777_4_k_cu_9dce2803_2591584cuda3std6ranges3__45__cpo4dataE
	.align		8
        /*00c8*/ 	.dword	_ZN41_INTERNAL_a4229777_4_k_cu_9dce2803_2591584cuda3std6ranges3__45__cpo5cdataE
	.align		8
        /*00d0*/ 	.dword	_ZN41_INTERNAL_a4229777_4_k_cu_9dce2803_2591584cuda3std6ranges3__45__cpo4sizeE
	.align		8
        /*00d8*/ 	.dword	_ZN41_INTERNAL_a4229777_4_k_cu_9dce2803_2591584cuda3std6ranges3__45__cpo5ssizeE
	.align		8
        /*00e0*/ 	.dword	_ZN41_INTERNAL_a4229777_4_k_cu_9dce2803_2591584cuda3std6ranges3__45__cpo8distanceE
	.align		8
        /*00e8*/ 	.dword	_ZN41_INTERNAL_a4229777_4_k_cu_9dce2803_2591586thrust24THRUST_300001_SM_1000_NS8cuda_cub3parE
	.align		8
        /*00f0*/ 	.dword	_ZN41_INTERNAL_a4229777_4_k_cu_9dce2803_2591586thrust24THRUST_300001_SM_1000_NS8cuda_cub10par_nosyncE
	.align		8
        /*00f8*/ 	.dword	_ZN41_INTERNAL_a4229777_4_k_cu_9dce2803_2591586thrust24THRUST_300001_SM_1000_NS6system6detail10sequential3seqE
	.align		8
        /*0100*/ 	.dword	_ZN41_INTERNAL_a4229777_4_k_cu_9dce2803_2591586thrust24THRUST_300001_SM_1000_NS12placeholders2_1E
	.align		8
        /*0108*/ 	.dword	_ZN41_INTERNAL_a4229777_4_k_cu_9dce2803_2591586thrust24THRUST_300001_SM_1000_NS12placeholders2_2E
	.align		8
        /*0110*/ 	.dword	_ZN41_INTERNAL_a4229777_4_k_cu_9dce2803_2591586thrust24THRUST_300001_SM_1000_NS12placeholders2_3E
	.align		8
        /*0118*/ 	.dword	_ZN41_INTERNAL_a4229777_4_k_cu_9dce2803_2591586thrust24THRUST_300001_SM_1000_NS12placeholders2_4E
	.align		8
        /*0120*/ 	.dword	_ZN41_INTERNAL_a4229777_4_k_cu_9dce2803_2591586thrust24THRUST_300001_SM_1000_NS12placeholders2_5E
	.align		8
        /*0128*/ 	.dword	_ZN41_INTERNAL_a4229777_4_k_cu_9dce2803_2591586thrust24THRUST_300001_SM_1000_NS12placeholders2_6E
	.align		8
        /*0130*/ 	.dword	_ZN41_INTERNAL_a4229777_4_k_cu_9dce2803_2591586thrust24THRUST_300001_SM_1000_NS12placeholders2_7E
	.align		8
        /*0138*/ 	.dword	_ZN41_INTERNAL_a4229777_4_k_cu_9dce2803_2591586thrust24THRUST_300001_SM_1000_NS12placeholders2_8E
	.align		8
        /*0140*/ 	.dword	_ZN41_INTERNAL_a4229777_4_k_cu_9dce2803_2591586thrust24THRUST_300001_SM_1000_NS12placeholders2_9E
	.align		8
        /*0148*/ 	.dword	_ZN41_INTERNAL_a4229777_4_k_cu_9dce2803_2591586thrust24THRUST_300001_SM_1000_NS12placeholders3_10E
	.align		8
        /*0150*/ 	.dword	_ZN41_INTERNAL_a4229777_4_k_cu_9dce2803_2591586thrust24THRUST_300001_SM_1000_NS3seqE


//--------------------- .text._ZN3cub18CUB_300001_SM_10006detail11EmptyKernelIvEEvv --------------------------
	.section	.text._ZN3cub18CUB_300001_SM_10006detail11EmptyKernelIvEEvv,"ax",@progbits
	.align	128
        .global         _ZN3cub18CUB_300001_SM_10006detail11EmptyKernelIvEEvv
        .type           _ZN3cub18CUB_300001_SM_10006detail11EmptyKernelIvEEvv,@function
        .size           _ZN3cub18CUB_300001_SM_10006detail11EmptyKernelIvEEvv,(.L_x_1 - _ZN3cub18CUB_300001_SM_10006detail11EmptyKernelIvEEvv)
        .other          _ZN3cub18CUB_300001_SM_10006detail11EmptyKernelIvEEvv,@"STO_CUDA_ENTRY STV_DEFAULT"
_ZN3cub18CUB_300001_SM_10006detail11EmptyKernelIvEEvv:
.text._ZN3cub18CUB_300001_SM_10006detail11EmptyKernelIvEEvv:
[----:B------:R-:W-:Y:S01]  /*0000*/  LDC R1, c[0x0][0x37c] ;  /* 0x0000df00ff017b82 */ /* 0x000fe20000000800 */
[----:B------:R-:W-:Y:S05]  /*0010*/  EXIT ;  /* 0x000000000000794d */ /* 0x000fea0003800000 */
.L_x_0:
[----:B------:R-:W-:-:S00]  /*0020*/  BRA `(.L_x_0) ;  /* 0xfffffffc00fc7947 */ /* 0x000fc0000383ffff */
[----:B------:R-:W-:-:S00]  /*0030*/  NOP ;  /* 0x0000000000007918 */ /* 0x000fc00000000000 */
        /* <DEDUP_REMOVED lines=12> */
.L_x_1:


//--------------------- .nv.shared.reserved.0     --------------------------
	.section	.nv.shared.reserved.0,"aw",@nobits
	.weak		__nv_reservedSMEM_offset_0_alias
	.size		__nv_reservedSMEM_offset_0_alias, 0, 64
	.other		__nv_reservedSMEM_offset_0_alias,@"STO_CUDA_RESERVED_SHARED STV_DEFAULT"
__nv_reservedSMEM_offset_0_alias:
	.zero		0
	.zero		64


//--------------------- .nv.global                --------------------------
	.section	.nv.global,"aw",@nobits
.nv.global:
	.type		_ZN41_INTERNAL_a4229777_4_k_cu_9dce2803_2591586thrust24THRUST_300001_SM_1000_NS3seqE,@object
	.size		_ZN41_INTERNAL_a4229777_4_k_cu_9dce2803_2591586thrust24THRUST_300001_SM_1000_NS3seqE,(_ZN41_INTERNAL_a4229777_4_k_cu_9dce2803_2591584cuda3std3__48in_placeE - _ZN41_INTERNAL_a4229777_4_k_cu_9dce2803_2591586thrust24THRUST_300001_SM_1000_NS3seqE)
_ZN41_INTERNAL_a4229777_4_k_cu_9dce2803_2591586thrust24THRUST_300001_SM_1000_NS3seqE:
	.zero		1
	.type		_ZN41_INTERNAL_a4229777_4_k_cu_9dce2803_2591584cuda3std3__48in_placeE,@object
	.size		_ZN41_INTERNAL_a4229777_4_k_cu_9dce2803_2591584cuda3std3__48in_placeE,(_ZN41_INTERNAL_a4229777_4_k_cu_9dce2803_2591584cuda3std6ranges3__45__cpo4sizeE - _ZN41_INTERNAL_a4229777_4_k_cu_9dce2803_2591584cuda3std3__48in_placeE)
_ZN41_INTERNAL_a4229777_4_k_cu_9dce2803_2591584cuda3std3__48in_placeE:
	.zero		1
	.type		_ZN41_INTERNAL_a4229777_4_k_cu_9dce2803_2591584cuda3std6ranges3__45__cpo4sizeE,@object
	.size		_ZN41_INTERNAL_a4229777_4_k_cu_9dce2803_2591584cuda3std6ranges3__45__cpo4sizeE,(_ZN41_INTERNAL_a4229777_4_k_cu_9dce2803_2591586thrust24THRUST_300001_SM_1000_NS12placeholders2_3E - _ZN41_INTERNAL_a4229777_4_k_cu_9dce2803_2591584cuda3std6ranges3__45__cpo4sizeE)
_ZN41_INTERNAL_a4229777_4_k_cu_9dce2803_2591584cuda3std6ranges3__45__cpo4sizeE:
	.zero		1
	.type		_ZN41_INTERNAL_a4229777_4_k_cu_9dce2803_2591586thrust24THRUST_300001_SM_1000_NS12placeholders2_3E,@object
	.size		_ZN41_INTERNAL_a4229777_4_k_cu_9dce2803_2591586thrust24THRUST_300001_SM_1000_NS12placeholders2_3E,(_ZN41_INTERNAL_a4229777_4_k_cu_9dce2803_2591584cuda3std3__45__cpo6cbeginE - _ZN41_INTERNAL_a4229777_4_k_cu_9dce2803_2591586thrust24THRUST_300001_SM_1000_NS12placeholders2_3E)
_ZN41_INTERNAL_a4229777_4_k_cu_9dce2803_2591586thrust24THRUST_300001_SM_1000_NS12placeholders2_3E:
	.zero		1
	.type		_ZN41_INTERNAL_a4229777_4_k_cu_9dce2803_2591584cuda3std3__45__cpo6cbeginE,@object
	.size		_ZN41_INTERNAL_a4229777_4_k_cu_9dce2803_2591584cuda3std3__45__cpo6cbeginE,(_ZN41_INTERNAL_a4229777_4_k_cu_9dce2803_2591584cuda3std6ranges3__45__cpo6cbeginE - _ZN41_INTERNAL_a4229777_4_k_cu_9dce2803_2591584cuda3std3__45__cpo6cbeginE)
_ZN41_INTERNAL_a4229777_4_k_cu_9dce2803_2591584cuda3std3__45__cpo6cbeginE:
	.zero		1
	.type		_ZN41_INTERNAL_a4229777_4_k_cu_9dce2803_2591584cuda3std6ranges3__45__cpo6cbeginE,@object
	.size		_ZN41_INTERNAL_a4229777_4_k_cu_9dce2803_2591584cuda3std6ranges3__45__cpo6cbeginE,(_ZN41_INTERNAL_a4229777_4_k_cu_9dce2803_2591586thrust24THRUST_300001_SM_1000_NS12placeholders2_7E - _ZN41_INTERNAL_a4229777_4_k_cu_9dce2803_2591584cuda3std6ranges3__45__cpo6cbeginE)
_ZN41_INTERNAL_a4229777_4_k_cu_9dce2803_2591584cuda3std6ranges3__45__cpo6cbeginE:
	.zero		1
	.type		_ZN41_INTERNAL_a4229777_4_k_cu_9dce2803_2591586thrust24THRUST_300001_SM_1000_NS12placeholders2_7E,@object
	.size		_ZN41_INTERNAL_a4229777_4_k_cu_9dce2803_2591586thrust24THRUST_300001_SM_1000_NS12placeholders2_7E,(_ZN41_INTERNAL_a4229777_4_k_cu_9dce2803_2591584cuda3std3__45__cpo7crbeginE - _ZN41_INTERNAL_a4229777_4_k_cu_9dce2803_2591586thrust24THRUST_300001_SM_1000_NS12placeholders2_7E)
_ZN41_INTERNAL_a4229777_4_k_cu_9dce2803_2591586thrust24THRUST_300001_SM_1000_NS12placeholders2_7E:
	.zero		1
	.type		_ZN41_INTERNAL_a4229777_4_k_cu_9dce2803_2591584cuda3std3__45__cpo7crbeginE,@object
	.size		_ZN41_INTERNAL_a4229777_4_k_cu_9dce2803_2591584cuda3std3__45__cpo7crbeginE,(_ZN41_INTERNAL_a4229777_4_k_cu_9dce2803_2591584cuda3std6ranges3__45__cpo4nextE - _ZN41_INTERNAL_a4229777_4_k_cu_9dce2803_2591584cuda3std3__45__cpo7crbeginE)
_ZN41_INTERNAL_a4229777_4_k_cu_9dce2803_2591584cuda3std3__45__cpo7crbeginE:
	.zero		1
	.type		_ZN41_INTERNAL_a4229777_4_k_cu_9dce2803_2591584cuda3std6ranges3__45__cpo4nextE,@object
	.size		_ZN41_INTERNAL_a4229777_4_k_cu_9dce2803_2591584cuda3std6ranges3__45__cpo4nextE,(_ZN41_INTERNAL_a4229777_4_k_cu_9dce2803_2591584cuda3std6ranges3__45__cpo4swapE - _ZN41_INTERNAL_a4229777_4_k_cu_9dce2803_2591584cuda3std6ranges3__45__cpo4nextE)
_ZN41_INTERNAL_a4229777_4_k_cu_9dce2803_2591584cuda3std6ranges3__45__cpo4nextE:
	.zero		1
	.type		_ZN41_INTERNAL_a4229777_4_k_cu_9dce2803_2591584cuda3std6ranges3__45__cpo4swapE,@object
	.size		_ZN41_INTERNAL_a4229777_4_k_cu_9dce2803_2591584cuda3std6ranges3__45__cpo4swapE,(_ZN41_INTERNAL_a4229777_4_k_cu_9dce2803_2591586thrust24THRUST_300001_SM_1000_NS8cuda_cub10par_nosyncE - _ZN41_INTERNAL_a4229777_4_k_cu_9dce2803_2591584cuda3std6ranges3__45__cpo4swapE)
_ZN41_INTERNAL_a4229777_4_k_cu_9dce2803_2591584cuda3std6ranges3__45__cpo4swapE:
	.zero		1
	.type		_ZN41_INTERNAL_a4229777_4_k_cu_9dce2803_2591586thrust24THRUST_300001_SM_1000_NS8cuda_cub10par_nosyncE,@object
	.size		_ZN41_INTERNAL_a4229777_4_k_cu_9dce2803_2591586thrust24THRUST_300001_SM_1000_NS8cuda_cub10par_nosyncE,(_ZN41_INTERNAL_a4229777_4_k_cu_9dce2803_2591586thrust24THRUST_300001_SM_1000_NS12placeholders2_9E - _ZN41_INTERNAL_a4229777_4_k_cu_9dce2803_2591586thrust24THRUST_300001_SM_1000_NS8cuda_cub10par_nosyncE)
_ZN41_INTERNAL_a4229777_4_k_cu_9dce2803_2591586thrust24THRUST_300001_SM_1000_NS8cuda_cub10par_nosyncE:
	.zero		1
	.type		_ZN41_INTERNAL_a4229777_4_k_cu_9dce2803_2591586thrust24THRUST_300001_SM_1000_NS12placeholders2_9E,@object
	.size		_ZN41_INTERNAL_a4229777_4_k_cu_9dce2803_2591586thrust24THRUST_300001_SM_1000_NS12placeholders2_9E,(_ZN41_INTERNAL_a4229777_4_k_cu_9dce2803_2591584cuda3std3__443_GLOBAL__N__a4229777_4_k_cu_9dce2803_2591586ignoreE - _ZN41_INTERNAL_a4229777_4_k_cu_9dce2803_2591586thrust24THRUST_300001_SM_1000_NS12placeholders2_9E)
_ZN41_INTERNAL_a4229777_4_k_cu_9dce2803_2591586thrust24THRUST_300001_SM_1000_NS12placeholders2_9E:
	.zero		1
	.type		_ZN41_INTERNAL_a4229777_4_k_cu_9dce2803_2591584cuda3std3__443_GLOBAL__N__a4229777_4_k_cu_9dce2803_2591586ignoreE,@object
	.size		_ZN41_INTERNAL_a4229777_4_k_cu_9dce2803_2591584cuda3std3__443_GLOBAL__N__a4229777_4_k_cu_9dce2803_2591586ignoreE,(_ZN41_INTERNAL_a4229777_4_k_cu_9dce2803_2591584cuda3std6ranges3__45__cpo4dataE - _ZN41_INTERNAL_a4229777_4_k_cu_9dce2803_2591584cuda3std3__443_GLOBAL__N__a4229777_4_k_cu_9dce2803_2591586ignoreE)
_ZN41_INTERNAL_a4229777_4_k_cu_9dce2803_2591584cuda3std3__443_GLOBAL__N__a4229777_4_k_cu_9dce2803_2591586ignoreE:
	.zero		1
	.type		_ZN41_INTERNAL_a4229777_4_k_cu_9dce2803_2591584cuda3std6ranges3__45__cpo4dataE,@object
	.size		_ZN41_INTERNAL_a4229777_4_k_cu_9dce2803_2591584cuda3std6ranges3__45__cpo4dataE,(_ZN41_INTERNAL_a4229777_4_k_cu_9dce2803_2591586thrust24THRUST_300001_SM_1000_NS12placeholders2_1E - _ZN41_INTERNAL_a4229777_4_k_cu_9dce2803_2591584cuda3std6ranges3__45__cpo4dataE)
_ZN41_INTERNAL_a4229777_4_k_cu_9dce2803_2591584cuda3std6ranges3__45__cpo4dataE:
	.zero		1
	.type		_ZN41_INTERNAL_a4229777_4_k_cu_9dce2803_2591586thrust24THRUST_300001_SM_1000_NS12placeholders2_1E,@object
	.size		_ZN41_INTERNAL_a4229777_4_k_cu_9dce2803_2591586thrust24THRUST_300001_SM_1000_NS12placeholders2_1E,(_ZN41_INTERNAL_a4229777_4_k_cu_9dce2803_2591584cuda3std3__45__cpo5beginE - _ZN41_INTERNAL_a4229777_4_k_cu_9dce2803_2591586thrust24THRUST_300001_SM_1000_NS12placeholders2_1E)
_ZN41_INTERNAL_a4229777_4_k_cu_9dce2803_2591586thrust24THRUST_300001_SM_1000_NS12placeholders2_1E:
	.zero		1
	.type		_ZN41_INTERNAL_a4229777_4_k_cu_9dce2803_2591584cuda3std3__45__cpo5beginE,@object
	.size		_ZN41_INTERNAL_a4229777_4_k_cu_9dce2803_2591584cuda3std3__45__cpo5beginE,(_ZN41_INTERNAL_a4229777_4_k_cu_9dce2803_2591584cuda3std6ranges3__45__cpo5beginE - _ZN41_INTERNAL_a4229777_4_k_cu_9dce2803_2591584cuda3std3__45__cpo5beginE)
_ZN41_INTERNAL_a4229777_4_k_cu_9dce2803_2591584cuda3std3__45__cpo5beginE:
	.zero		1
	.type		_ZN41_INTERNAL_a4229777_4_k_cu_9dce2803_2591584cuda3std6ranges3__45__cpo5beginE,@object
	.size		_ZN41_INTERNAL_a4229777_4_k_cu_9dce2803_2591584cuda3std6ranges3__45__cpo5beginE,(_ZN41_INTERNAL_a4229777_4_k_cu_9dce2803_2591586thrust24THRUST_300001_SM_1000_NS12placeholders2_5E - _ZN41_INTERNAL_a4229777_4_k_cu_9dce2803_2591584cuda3std6ranges3__45__cpo5beginE)
_ZN41_INTERNAL_a4229777_4_k_cu_9dce2803_2591584cuda3std6ranges3__45__cpo5beginE:
	.zero		1
	.type		_ZN41_INTERNAL_a4229777_4_k_cu_9dce2803_2591586thrust24THRUST_300001_SM_1000_NS12placeholders2_5E,@object
	.size		_ZN41_INTERNAL_a4229777_4_k_cu_9dce2803_2591586thrust24THRUST_300001_SM_1000_NS12placeholders2_5E,(_ZN41_INTERNAL_a4229777_4_k_cu_9dce2803_2591584cuda3std3__45__cpo6rbeginE - _ZN41_INTERNAL_a4229777_4_k_cu_9dce2803_2591586thrust24THRUST_300001_SM_1000_NS12placeholders2_5E)
_ZN41_INTERNAL_a4229777_4_k_cu_9dce2803_2591586thrust24THRUST_300001_SM_1000_NS12placeholders2_5E:
	.zero		1
	.type		_ZN41_INTERNAL_a4229777_4_k_cu_9dce2803_2591584cuda3std3__45__cpo6rbeginE,@object
	.size		_ZN41_INTERNAL_a4229777_4_k_cu_9dce2803_2591584cuda3std3__45__cpo6rbeginE,(_ZN41_INTERNAL_a4229777_4_k_cu_9dce2803_2591584cuda3std6ranges3__45__cpo7advanceE - _ZN41_INTERNAL_a4229777_4_k_cu_9dce2803_2591584cuda3std3__45__cpo6rbeginE)
_ZN41_INTERNAL_a4229777_4_k_cu_9dce2803_2591584cuda3std3__45__cpo6rbeginE:
	.zero		1
	.type		_ZN41_INTERNAL_a4229777_4_k_cu_9dce2803_2591584cuda3std6ranges3__45__cpo7advanceE,@object
	.size		_ZN41_INTERNAL_a4229777_4_k_cu_9dce2803_2591584cuda3std6ranges3__45__cpo7advanceE,(_ZN41_INTERNAL_a4229777_4_k_cu_9dce2803_2591584cuda3std3__47nulloptE - _ZN41_INTERNAL_a4229777_4_k_cu_9dce2803_2591584cuda3std6ranges3__45__cpo7advanceE)
_ZN41_INTERNAL_a4229777_4_k_cu_9dce2803_2591584cuda3std6ranges3__45__cpo7advanceE:
	.zero		1
	.type		_ZN41_INTERNAL_a4229777_4_k_cu_9dce2803_2591584cuda3std3__47nulloptE,@object
	.size		_ZN41_INTERNAL_a4229777_4_k_cu_9dce2803_2591584cuda3std3__47nulloptE,(_ZN41_INTERNAL_a4229777_4_k_cu_9dce2803_2591584cuda3std6ranges3__45__cpo8distanceE - _ZN41_INTERNAL_a4229777_4_k_cu_9dce2803_2591584cuda3std3__47nulloptE)
_ZN41_INTERNAL_a4229777_4_k_cu_9dce2803_2591584cuda3std3__47nulloptE:
	.zero		1
	.type		_ZN41_INTERNAL_a4229777_4_k_cu_9dce2803_2591584cuda3std6ranges3__45__cpo8distanceE,@object
	.size		_ZN41_INTERNAL_a4229777_4_k_cu_9dce2803_2591584cuda3std6ranges3__45__cpo8distanceE,(_ZN41_INTERNAL_a4229777_4_k_cu_9dce2803_2591586thrust24THRUST_300001_SM_1000_NS12placeholders3_10E - _ZN41_INTERNAL_a4229777_4_k_cu_9dce2803_2591584cuda3std6ranges3__45__cpo8distanceE)
_ZN41_INTERNAL_a4229777_4_k_cu_9dce2803_2591584cuda3std6ranges3__45__cpo8distanceE:
	.zero		1
	.type		_ZN41_INTERNAL_a4229777_4_k_cu_9dce2803_2591586thrust24THRUST_300001_SM_1000_NS12placeholders3_10E,@object
	.size		_ZN41_INTERNAL_a4229777_4_k_cu_9dce2803_2591586thrust24THRUST_300001_SM_1000_NS12placeholders3_10E,(_ZN41_INTERNAL_a4229777_4_k_cu_9dce2803_2591584cuda3std3__419piecewise_constructE - _ZN41_INTERNAL_a4229777_4_k_cu_9dce2803_2591586thrust24THRUST_300001_SM_1000_NS12placeholders3_10E)
_ZN41_INTERNAL_a4229777_4_k_cu_9dce2803_2591586thrust24THRUST_300001_SM_1000_NS12placeholders3_10E:
	.zero		1
	.type		_ZN41_INTERNAL_a4229777_4_k_cu_9dce2803_2591584cuda3std3__419piecewise_constructE,@object
	.size		_ZN41_INTERNAL_a4229777_4_k_cu_9dce2803_2591584cuda3std3__419piecewise_constructE,(_ZN41_INTERNAL_a4229777_4_k_cu_9dce2803_2591584cuda3std6ranges3__45__cpo5cdataE - _ZN41_INTERNAL_a4229777_4_k_cu_9dce2803_2591584cuda3std3__419piecewise_constructE)
_ZN41_INTERNAL_a4229777_4_k_cu_9dce2803_2591584cuda3std3__419piecewise_constructE:
	.zero		1
	.type		_ZN41_INTERNAL_a4229777_4_k_cu_9dce2803_2591584cuda3std6ranges3__45__cpo5cdataE,@object
	.size		_ZN41_INTERNAL_a4229777_4_k_cu_9dce2803_2591584cuda3std6ranges3__45__cpo5cdataE,(_ZN41_INTERNAL_a4229777_4_k_cu_9dce2803_2591586thrust24THRUST_300001_SM_1000_NS12placeholders2_2E - _ZN41_INTERNAL_a4229777_4_k_cu_9dce2803_2591584cuda3std6ranges3__45__cpo5cdataE)
_ZN41_INTERNAL_a4229777_4_k_cu_9dce2803_2591584cuda3std6ranges3__45__cpo5cdataE:
	.zero		1
	.type		_ZN41_INTERNAL_a4229777_4_k_cu_9dce2803_2591586thrust24THRUST_300001_SM_1000_NS12placeholders2_2E,@object
	.size		_ZN41_INTERNAL_a4229777_4_k_cu_9dce2803_2591586thrust24THRUST_300001_SM_1000_NS12placeholders2_2E,(_ZN41_INTERNAL_a4229777_4_k_cu_9dce2803_2591584cuda3std3__45__cpo3endE - _ZN41_INTERNAL_a4229777_4_k_cu_9dce2803_2591586thrust24THRUST_300001_SM_1000_NS12placeholders2_2E)
_ZN41_INTERNAL_a4229777_4_k_cu_9dce2803_2591586thrust24THRUST_300001_SM_1000_NS12placeholders2_2E:
	.zero		1
	.type		_ZN41_INTERNAL_a4229777_4_k_cu_9dce2803_2591584cuda3std3__45__cpo3endE,@object
	.size		_ZN41_INTERNAL_a4229777_4_k_cu_9dce2803_2591584cuda3std3__45__cpo3endE,(_ZN41_INTERNAL_a4229777_4_k_cu_9dce2803_2591584cuda3std6ranges3__45__cpo3endE - _ZN41_INTERNAL_a4229777_4_k_cu_9dce2803_2591584cuda3std3__45__cpo3endE)
_ZN41_INTERNAL_a4229777_4_k_cu_9dce2803_2591584cuda3std3__45__cpo3endE:
	.zero		1
	.type		_ZN41_INTERNAL_a4229777_4_k_cu_9dce2803_2591584cuda3std6ranges3__45__cpo3endE,@object
	.size		_ZN41_INTERNAL_a4229777_4_k_cu_9dce2803_2591584cuda3std6ranges3__45__cpo3endE,(_ZN41_INTERNAL_a4229777_4_k_cu_9dce2803_2591586thrust24THRUST_300001_SM_1000_NS12placeholders2_6E - _ZN41_INTERNAL_a4229777_4_k_cu_9dce2803_2591584cuda3std6ranges3__45__cpo3endE)
_ZN41_INTERNAL_a4229777_4_k_cu_9dce2803_2591584cuda3std6ranges3__45__cpo3endE:
	.zero		1
	.type		_ZN41_INTERNAL_a4229777_4_k_cu_9dce2803_2591586thrust24THRUST_300001_SM_1000_NS12placeholders2_6E,@object
	.size		_ZN41_INTERNAL_a4229777_4_k_cu_9dce2803_2591586thrust24THRUST_300001_SM_1000_NS12placeholders2_6E,(_ZN41_INTERNAL_a4229777_4_k_cu_9dce2803_2591584cuda3std3__45__cpo4rendE - _ZN41_INTERNAL_a4229777_4_k_cu_9dce2803_2591586thrust24THRUST_300001_SM_1000_NS12placeholders2_6E)
_ZN41_INTERNAL_a4229777_4_k_cu_9dce2803_2591586thrust24THRUST_300001_SM_1000_NS12placeholders2_6E:
	.zero		1
	.type		_ZN41_INTERNAL_a4229777_4_k_cu_9dce2803_2591584cuda3std3__45__cpo4rendE,@object
	.size		_ZN41_INTERNAL_a4229777_4_k_cu_9dce2803_2591584cuda3std3__45__cpo4rendE,(_ZN41_INTERNAL_a4229777_4_k_cu_9dce2803_2591584cuda3std6ranges3__45__cpo9iter_swapE - _ZN41_INTERNAL_a4229777_4_k_cu_9dce2803_2591584cuda3std3__45__cpo4rendE)
_ZN41_INTERNAL_a4229777_4_k_cu_9dce2803_2591584cuda3std3__45__cpo4rendE:
	.zero		1
	.type		_ZN41_INTERNAL_a4229777_4_k_cu_9dce2803_2591584cuda3std6ranges3__45__cpo9iter_swapE,@object
	.size		_ZN41_INTERNAL_a4229777_4_k_cu_9dce2803_2591584cuda3std6ranges3__45__cpo9iter_swapE,(_ZN41_INTERNAL_a4229777_4_k_cu_9dce2803_2591584cuda3std3__48unexpectE - _ZN41_INTERNAL_a4229777_4_k_cu_9dce2803_2591584cuda3std6ranges3__45__cpo9iter_swapE)
_ZN41_INTERNAL_a4229777_4_k_cu_9dce2803_2591584cuda3std6ranges3__45__cpo9iter_swapE:
	.zero		1
	.type		_ZN41_INTERNAL_a4229777_4_k_cu_9dce2803_2591584cuda3std3__48unexpectE,@object
	.size		_ZN41_INTERNAL_a4229777_4_k_cu_9dce2803_2591584cuda3std3__48unexpectE,(_ZN41_INTERNAL_a4229777_4_k_cu_9dce2803_2591586thrust24THRUST_300001_SM_1000_NS8cuda_cub3parE - _ZN41_INTERNAL_a4229777_4_k_cu_9dce2803_2591584cuda3std3__48unexpectE)
_ZN41_INTERNAL_a4229777_4_k_cu_9dce2803_2591584cuda3std3__48unexpectE:
	.zero		1
	.type		_ZN41_INTERNAL_a4229777_4_k_cu_9dce2803_2591586thrust24THRUST_300001_SM_1000_NS8cuda_cub3parE,@object
	.size		_ZN41_INTERNAL_a4229777_4_k_cu_9dce2803_2591586thrust24THRUST_300001_SM_1000_NS8cuda_cub3parE,(_ZN41_INTERNAL_a4229777_4_k_cu_9dce2803_2591586thrust24THRUST_300001_SM_1000_NS12placeholders2_4E - _ZN41_INTERNAL_a4229777_4_k_cu_9dce2803_2591586thrust24THRUST_300001_SM_1000_NS8cuda_cub3parE)
_ZN41_INTERNAL_a4229777_4_k_cu_9dce2803_2591586thrust24THRUST_300001_SM_1000_NS8cuda_cub3parE:
	.zero		1
	.type		_ZN41_INTERNAL_a4229777_4_k_cu_9dce2803_2591586thrust24THRUST_300001_SM_1000_NS12placeholders2_4E,@object
	.size		_ZN41_INTERNAL_a4229777_4_k_cu_9dce2803_2591586thrust24THRUST_300001_SM_1000_NS12placeholders2_4E,(_ZN41_INTERNAL_a4229777_4_k_cu_9dce2803_2591584cuda3std3__45__cpo4cendE - _ZN41_INTERNAL_a4229777_4_k_cu_9dce2803_2591586thrust24THRUST_300001_SM_1000_NS12placeholders2_4E)
_ZN41_INTERNAL_a4229777_4_k_cu_9dce2803_2591586thrust24THRUST_300001_SM_1000_NS12placeholders2_4E:
	.zero		1
	.type		_ZN41_INTERNAL_a4229777_4_k_cu_9dce2803_2591584cuda3std3__45__cpo4cendE,@object
	.size		_ZN41_INTERNAL_a4229777_4_k_cu_9dce2803_2591584cuda3std3__45__cpo4cendE,(_ZN41_INTERNAL_a4229777_4_k_cu_9dce2803_2591584cuda3std6ranges3__45__cpo4cendE - _ZN41_INTERNAL_a4229777_4_k_cu_9dce2803_2591584cuda3std3__45__cpo4cendE)
_ZN41_INTERNAL_a4229777_4_k_cu_9dce2803_2591584cuda3std3__45__cpo4cendE:
	.zero		1
	.type		_ZN41_INTERNAL_a4229777_4_k_cu_9dce2803_2591584cuda3std6ranges3__45__cpo4cendE,@object
	.size		_ZN41_INTERNAL_a4229777_4_k_cu_9dce2803_2591584cuda3std6ranges3__45__cpo4cendE,(_ZN41_INTERNAL_a4229777_4_k_cu_9dce2803_2591584cuda3std3__420unreachable_sentinelE - _ZN41_INTERNAL_a4229777_4_k_cu_9dce2803_2591584cuda3std6ranges3__45__cpo4cendE)
_ZN41_INTERNAL_a4229777_4_k_cu_9dce2803_2591584cuda3std6ranges3__45__cpo4cendE:
	.zero		1
	.type		_ZN41_INTERNAL_a4229777_4_k_cu_9dce2803_2591584cuda3std3__420unreachable_sentinelE,@object
	.size		_ZN41_INTERNAL_a4229777_4_k_cu_9dce2803_2591584cuda3std3__420unreachable_sentinelE,(_ZN41_INTERNAL_a4229777_4_k_cu_9dce2803_2591584cuda3std6ranges3__45__cpo5ssizeE - _ZN41_INTERNAL_a4229777_4_k_cu_9dce2803_2591584cuda3std3__420unreachable_sentinelE)
_ZN41_INTERNAL_a4229777_4_k_cu_9dce2803_2591584cuda3std3__420unreachable_sentinelE:
	.zero		1
	.type		_ZN41_INTERNAL_a4229777_4_k_cu_9dce2803_2591584cuda3std6ranges3__45__cpo5ssizeE,@object
	.size		_ZN41_INTERNAL_a4229777_4_k_cu_9dce2803_2591584cuda3std6ranges3__45__cpo5ssizeE,(_ZN41_INTERNAL_a4229777_4_k_cu_9dce2803_2591586thrust24THRUST_300001_SM_1000_NS12placeholders2_8E - _ZN41_INTERNAL_a4229777_4_k_cu_9dce2803_2591584cuda3std6ranges3__45__cpo5ssizeE)
_ZN41_INTERNAL_a4229777_4_k_cu_9dce2803_2591584cuda3std6ranges3__45__cpo5ssizeE:
	.zero		1
	.type		_ZN41_INTERNAL_a4229777_4_k_cu_9dce2803_2591586thrust24THRUST_300001_SM_1000_NS12placeholders2_8E,@object
	.size		_ZN41_INTERNAL_a4229777_4_k_cu_9dce2803_2591586thrust24THRUST_300001_SM_1000_NS12placeholders2_8E,(_ZN41_INTERNAL_a4229777_4_k_cu_9dce2803_2591584cuda3std3__45__cpo5crendE - _ZN41_INTERNAL_a4229777_4_k_cu_9dce2803_2591586thrust24THRUST_300001_SM_1000_NS12placeholders2_8E)
_ZN41_INTERNAL_a4229777_4_k_cu_9dce2803_2591586thrust24THRUST_300001_SM_1000_NS12placeholders2_8E:
	.zero		1
	.type		_ZN41_INTERNAL_a4229777_4_k_cu_9dce2803_2591584cuda3std3__45__cpo5crendE,@object
	.size		_ZN41_INTERNAL_a4229777_4_k_cu_9dce2803_2591584cuda3std3__45__cpo5crendE,(_ZN41_INTERNAL_a4229777_4_k_cu_9dce2803_2591584cuda3std6ranges3__45__cpo4prevE - _ZN41_INTERNAL_a4229777_4_k_cu_9dce2803_2591584cuda3std3__45__cpo5crendE)
_ZN41_INTERNAL_a4229777_4_k_cu_9dce2803_2591584cuda3std3__45__cpo5crendE:
	.zero		1
	.type		_ZN41_INTERNAL_a4229777_4_k_cu_9dce2803_2591584cuda3std6ranges3__45__cpo4prevE,@object
	.size		_ZN41_INTERNAL_a4229777_4_k_cu_9dce2803_2591584cuda3std6ranges3__45__cpo4prevE,(_ZN41_INTERNAL_a4229777_4_k_cu_9dce2803_2591584cuda3std6ranges3__45__cpo9iter_moveE - _ZN41_INTERNAL_a4229777_4_k_cu_9dce2803_2591584cuda3std6ranges3__45__cpo4prevE)
_ZN41_INTERNAL_a4229777_4_k_cu_9dce2803_2591584cuda3std6ranges3__45__cpo4prevE:
	.zero		1
	.type		_ZN41_INTERNAL_a4229777_4_k_cu_9dce2803_2591584cuda3std6ranges3__45__cpo9iter_moveE,@object
	.size		_ZN41_INTERNAL_a4229777_4_k_cu_9dce2803_2591584cuda3std6ranges3__45__cpo9iter_moveE,(_ZN41_INTERNAL_a4229777_4_k_cu_9dce2803_2591586thrust24THRUST_300001_SM_1000_NS6system6detail10sequential3seqE - _ZN41_INTERNAL_a4229777_4_k_cu_9dce2803_2591584cuda3std6ranges3__45__cpo9iter_moveE)
_ZN41_INTERNAL_a4229777_4_k_cu_9dce2803_2591584cuda3std6ranges3__45__cpo9iter_moveE:
	.zero		1
	.type		_ZN41_INTERNAL_a4229777_4_k_cu_9dce2803_2591586thrust24THRUST_300001_SM_1000_NS6system6detail10sequential3seqE,@object
	.size		_ZN41_INTERNAL_a4229777_4_k_cu_9dce2803_2591586thrust24THRUST_300001_SM_1000_NS6system6detail10sequential3seqE,(.L_31 - _ZN41_INTERNAL_a4229777_4_k_cu_9dce2803_2591586thrust24THRUST_300001_SM_1000_NS6system6detail10sequential3seqE)
_ZN41_INTERNAL_a4229777_4_k_cu_9dce2803_2591586thrust24THRUST_300001_SM_1000_NS6system6detail10sequential3seqE:
	.zero		1
.L_31:


//--------------------- .nv.constant0._ZN3cub18CUB_300001_SM_10006detail11EmptyKernelIvEEvv --------------------------
	.section	.nv.constant0._ZN3cub18CUB_300001_SM_10006detail11EmptyKernelIvEEvv,"a",@progbits
	.sectionflags	@""
	.align	4
.nv.constant0._ZN3cub18CUB_300001_SM_10006detail11EmptyKernelIvEEvv:
	.zero		896


//--------------------- SYMBOLS --------------------------

	.type		.nv.reservedSmem.offset0,@object
	.size		.nv.reservedSmem.offset0,0x4
